	.headerflags	@"EF_CUDA_TEXMODE_UNIFIED EF_CUDA_64BIT_ADDRESS EF_CUDA_ACCELERATORS EF_CUDA_SM90 EF_CUDA_VIRTUAL_SM(EF_CUDA_SM90)"
	.elftype	@"ET_EXEC"


//--------------------- .nv.info                  --------------------------
	.section	.nv.info,"",@"SHT_CUDA_INFO"
	.align	4


	//----- nvinfo : EIATTR_REGCOUNT
	.align		4
        /*0000*/ 	.byte	0x04, 0x2f
        /*0002*/ 	.short	(.L_1 - .L_0)
	.align		4
.L_0:
        /*0004*/ 	.word	index@(triton_poi_fused_convolution_leaky_relu_65)
        /*0008*/ 	.word	0x00000012


	//----- nvinfo : EIATTR_MIN_STACK_SIZE
	.align		4
.L_1:
        /*000c*/ 	.byte	0x04, 0x12
        /*000e*/ 	.short	(.L_3 - .L_2)
	.align		4
.L_2:
        /*0010*/ 	.word	index@(triton_poi_fused_convolution_leaky_relu_65)
        /*0014*/ 	.word	0x00000000


	//----- nvinfo : EIATTR_FRAME_SIZE
	.align		4
.L_3:
        /*0018*/ 	.byte	0x04, 0x11
        /*001a*/ 	.short	(.L_5 - .L_4)
	.align		4
.L_4:
        /*001c*/ 	.word	index@(triton_poi_fused_convolution_leaky_relu_65)
        /*0020*/ 	.word	0x00000000


	//----- nvinfo : EIATTR_MIN_STACK_SIZE
	.align		4
.L_5:
        /*0024*/ 	.byte	0x04, 0x12
        /*0026*/ 	.short	(.L_7 - .L_6)
	.align		4
.L_6:
        /*0028*/ 	.word	index@(triton_poi_fused_convolution_leaky_relu_65)
        /*002c*/ 	.word	0x00000000
.L_7:


//--------------------- .nv.info.triton_poi_fused_convolution_leaky_relu_65 --------------------------
	.section	.nv.info.triton_poi_fused_convolution_leaky_relu_65,"",@"SHT_CUDA_INFO"
	.sectionflags	@""
	.align	4


	//----- nvinfo : EIATTR_CUDA_API_VERSION
	.align		4
        /*0000*/ 	.byte	0x04, 0x37
        /*0002*/ 	.short	(.L_9 - .L_8)
.L_8:
        /*0004*/ 	.word	0x0000007c


	//----- nvinfo : EIATTR_KPARAM_INFO
	.align		4
.L_9:
        /*0008*/ 	.byte	0x04, 0x17
        /*000a*/ 	.short	(.L_11 - .L_10)
.L_10:
        /*000c*/ 	.word	0x00000000
        /*0010*/ 	.short	0x0002
        /*0012*/ 	.short	0x0010
        /*0014*/ 	.byte	0x00, 0xf0, 0x11, 0x00


	//----- nvinfo : EIATTR_KPARAM_INFO
	.align		4
.L_11:
        /*0018*/ 	.byte	0x04, 0x17
        /*001a*/ 	.short	(.L_13 - .L_12)
.L_12:
        /*001c*/ 	.word	0x00000000
        /*0020*/ 	.short	0x0001
        /*0022*/ 	.short	0x0008
        /*0024*/ 	.byte	0x00, 0xf4, 0x21, 0x00


	//----- nvinfo : EIATTR_KPARAM_INFO
	.align		4
.L_13:
        /*0028*/ 	.byte	0x04, 0x17
        /*002a*/ 	.short	(.L_15 - .L_14)
.L_14:
        /*002c*/ 	.word	0x00000000
        /*0030*/ 	.short	0x0000
        /*0032*/ 	.short	0x0000
        /*0034*/ 	.byte	0x00, 0xf4, 0x21, 0x00


	//----- nvinfo : EIATTR_SPARSE_MMA_MASK
	.align		4
.L_15:
        /*0038*/ 	.byte	0x03, 0x50
        /*003a*/ 	.short	0x0000


	//----- nvinfo : EIATTR_MAXREG_COUNT
	.align		4
        /*003c*/ 	.byte	0x03, 0x1b
        /*003e*/ 	.short	0x00ff


	//----- nvinfo : EIATTR_EXIT_INSTR_OFFSETS
	.align		4
        /*0040*/ 	.byte	0x04, 0x1c
        /*0042*/ 	.short	(.L_17 - .L_16)


	//   ....[0]....
.L_16:
        /*0044*/ 	.word	0x00000360


	//----- nvinfo : EIATTR_REQNTID
	.align		4
.L_17:
        /*0048*/ 	.byte	0x04, 0x10
        /*004a*/ 	.short	(.L_19 - .L_18)
.L_18:
        /*004c*/ 	.word	0x00000080
        /*0050*/ 	.word	0x00000001
        /*0054*/ 	.word	0x00000001


	//----- nvinfo : EIATTR_CBANK_PARAM_SIZE
	.align		4
.L_19:
        /*0058*/ 	.byte	0x03, 0x19
        /*005a*/ 	.short	0x0014


	//----- nvinfo : EIATTR_PARAM_CBANK
	.align		4
        /*005c*/ 	.byte	0x04, 0x0a
        /*005e*/ 	.short	(.L_21 - .L_20)
	.align		4
.L_20:
        /*0060*/ 	.word	index@(.nv.constant0.triton_poi_fused_convolution_leaky_relu_65)
        /*0064*/ 	.short	0x0210
        /*0066*/ 	.short	0x0014


	//----- nvinfo : EIATTR_SW_WAR
	.align		4
.L_21:
        /*0068*/ 	.byte	0x04, 0x36
        /*006a*/ 	.short	(.L_23 - .L_22)
.L_22:
        /*006c*/ 	.word	0x00000008
.L_23:


//--------------------- .nv.callgraph             --------------------------
	.section	.nv.callgraph,"",@"SHT_CUDA_CALLGRAPH"
	.align	4
	.sectionentsize	8
	.align		4
        /*0000*/ 	.word	0x00000000
	.align		4
        /*0004*/ 	.word	0xffffffff
	.align		4
        /*0008*/ 	.word	0x00000000
	.align		4
        /*000c*/ 	.word	0xfffffffe
	.align		4
        /*0010*/ 	.word	0x00000000
	.align		4
        /*0014*/ 	.word	0xfffffffd
	.align		4
        /*0018*/ 	.word	0x00000000
	.align		4
        /*001c*/ 	.word	0xfffffffc


//--------------------- .text.triton_poi_fused_convolution_leaky_relu_65 --------------------------
	.section	.text.triton_poi_fused_convolution_leaky_relu_65,"ax",@progbits
	.align	128
        .global         triton_poi_fused_convolution_leaky_relu_65
        .type           triton_poi_fused_convolution_leaky_relu_65,@function
        .size           triton_poi_fused_convolution_leaky_relu_65,(.L_x_1 - triton_poi_fused_convolution_leaky_relu_65)
        .other          triton_poi_fused_convolution_leaky_relu_65,@"STO_CUDA_ENTRY STV_DEFAULT"
triton_poi_fused_convolution_leaky_relu_65:
.text.triton_poi_fused_convolution_leaky_relu_65:
[----:B------:R-:W-:Y:S01]  /*0000*/  LDC R1, c[0x0][0x28] ;  /* 0x00000a00ff017b82 */ /* 0x000fe20000000800 */
[----:B------:R-:W1:Y:S07]  /*0010*/  S2R R0, SR_TID.X ;  /* 0x0000000000007919 */ /* 0x000e6e0000002100 */
[----:B------:R-:W2:Y:S01]  /*0020*/  LDC.64 R2, c[0x0][0x218] ;  /* 0x00008600ff027b82 */ /* 0x000ea20000000a00 */
[----:B------:R-:W-:Y:S01]  /*0030*/  ULDC.64 UR4, c[0x0][0x208] ;  /* 0x0000820000047ab9 */ /* 0x000fe20000000a00 */
[----:B------:R-:W3:Y:S06]  /*0040*/  S2R R5, SR_CTAID.X ;  /* 0x0000000000057919 */ /* 0x000eec0000002500 */
[----:B------:R-:W4:Y:S01]  /*0050*/  LDC.64 R8, c[0x0][0x210] ;  /* 0x00008400ff087b82 */ /* 0x000f220000000a00 */
[----:B-1----:R-:W-:-:S02]  /*0060*/  SHF.L.U32 R0, R0, 0x2, RZ ;  /* 0x0000000200007819 */ /* 0x002fc400000006ff */
[----:B---3--:R-:W-:Y:S02]  /*0070*/  SHF.R.S32.HI R4, RZ, 0x15, R5 ;  /* 0x00000015ff047819 */ /* 0x008fe40000011405 */
[----:B------:R-:W-:Y:S02]  /*0080*/  LOP3.LUT R0, R0, 0x1fc, RZ, 0xc0, !PT ;  /* 0x000001fc00007812 */ /* 0x000fe400078ec0ff */
[----:B------:R-:W-:Y:S02]  /*0090*/  SGXT R4, R4, 0x1 ;  /* 0x000000010404781a */ /* 0x000fe40000000200 */
[----:B------:R-:W-:-:S04]  /*00a0*/  LEA R5, R5, R0, 0xa ;  /* 0x0000000005057211 */ /* 0x000fc800078e50ff */
[----:B------:R-:W-:Y:S01]  /*00b0*/  LEA.HI R4, R4, R5, RZ, 0xa ;  /* 0x0000000504047211 */ /* 0x000fe200078f50ff */
[----:B----4-:R-:W-:-:S03]  /*00c0*/  IMAD.WIDE R8, R5, 0x4, R8 ;  /* 0x0000000405087825 */ /* 0x010fc600078e0208 */
[----:B------:R-:W-:Y:S01]  /*00d0*/  SHF.R.S32.HI R0, RZ, 0xa, R4 ;  /* 0x0000000aff007819 */ /* 0x000fe20000011404 */
[----:B------:R-:W-:-:S03]  /*00e0*/  VIADD R4, R4, 0x200 ;  /* 0x0000020004047836 */ /* 0x000fc60000000000 */
[----:B------:R-:W-:Y:S02]  /*00f0*/  LEA.HI R6, R0, R0, RZ, 0x6 ;  /* 0x0000000000067211 */ /* 0x000fe400078f30ff */
[----:B------:R-:W-:Y:S02]  /*0100*/  SHF.R.S32.HI R12, RZ, 0xa, R4 ;  /* 0x0000000aff0c7819 */ /* 0x000fe40000011404 */
[----:B------:R-:W-:-:S04]  /*0110*/  LOP3.LUT R7, R6, 0xffffffc0, RZ, 0xc0, !PT ;  /* 0xffffffc006077812 */ /* 0x000fc800078ec0ff */
[----:B------:R-:W-:Y:S02]  /*0120*/  IADD3 R7, R0, -R7, RZ ;  /* 0x8000000700077210 */ /* 0x000fe40007ffe0ff */
[----:B------:R-:W-:-:S03]  /*0130*/  LEA.HI R0, R12, R12, RZ, 0x6 ;  /* 0x0000000c0c007211 */ /* 0x000fc600078f30ff */
[----:B--2---:R-:W-:Y:S01]  /*0140*/  IMAD.WIDE R10, R7, 0x4, R2 ;  /* 0x00000004070a7825 */ /* 0x004fe200078e0202 */
[----:B------:R-:W-:Y:S01]  /*0150*/  LOP3.LUT R13, R0, 0xffffffc0, RZ, 0xc0, !PT ;  /* 0xffffffc0000d7812 */ /* 0x000fe200078ec0ff */
[----:B------:R-:W2:Y:S04]  /*0160*/  LDG.E.128 R4, desc[UR4][R8.64] ;  /* 0x0000000408047981 */ /* 0x000ea8000c1e1d00 */
[----:B------:R-:W2:Y:S01]  /*0170*/  LDG.E.EL R10, desc[UR4][R10.64] ;  /* 0x000000040a0a7981 */ /* 0x000ea2000c2e1900 */
[----:B------:R-:W-:-:S04]  /*0180*/  IMAD.IADD R13, R12, 0x1, -R13 ;  /* 0x000000010c0d7824 */ /* 0x000fc800078e0a0d */
[----:B------:R-:W-:Y:S02]  /*0190*/  IMAD.WIDE R2, R13, 0x4, R2 ;  /* 0x000000040d027825 */ /* 0x000fe400078e0202 */
[----:B------:R-:W3:Y:S04]  /*01a0*/  LDG.E.128 R12, desc[UR4][R8.64+0x800] ;  /* 0x00080004080c7981 */ /* 0x000ee8000c1e1d00 */
[----:B------:R-:W3:Y:S01]  /*01b0*/  LDG.E.EL R2, desc[UR4][R2.64] ;  /* 0x0000000402027981 */ /* 0x000ee2000c2e1900 */
[CC--:B--2---:R-:W-:Y:S01]  /*01c0*/  FSETP.GT.AND P6, PT, R5.reuse, -R10.reuse, PT ;  /* 0x8000000a0500720b */ /* 0x0c4fe20003fc4000 */
[----:B------:R-:W-:Y:S01]  /*01d0*/  FADD R5, R5, R10 ;  /* 0x0000000a05057221 */ /* 0x000fe20000000000 */
[-C--:B------:R-:W-:Y:S02]  /*01e0*/  FSETP.GT.AND P0, PT, R6, -R10.reuse, PT ;  /* 0x8000000a0600720b */ /* 0x080fe40003f04000 */
[----:B------:R-:W-:-:S02]  /*01f0*/  FSETP.GT.AND P1, PT, R7, -R10, PT ;  /* 0x8000000a0700720b */ /* 0x000fc40003f24000 */
[----:B------:R-:W-:Y:S02]  /*0200*/  FSETP.GT.AND P2, PT, R4, -R10, PT ;  /* 0x8000000a0400720b */ /* 0x000fe40003f44000 */
[----:B---3--:R-:W-:-:S05]  /*0210*/  FSETP.GT.AND P3, PT, R13, -R2, PT ;  /* 0x800000020d00720b */ /* 0x008fca0003f64000 */
[----:B------:R-:W-:Y:S01]  /*0220*/  @!P6 FMUL R5, R5, 0.20000000298023223877 ;  /* 0x3e4ccccd0505e820 */ /* 0x000fe20000400000 */
[-C--:B------:R-:W-:Y:S02]  /*0230*/  FSETP.GT.AND P4, PT, R14, -R2.reuse, PT ;  /* 0x800000020e00720b */ /* 0x080fe40003f84000 */
[-C--:B------:R-:W-:Y:S02]  /*0240*/  FSETP.GT.AND P5, PT, R15, -R2.reuse, PT ;  /* 0x800000020f00720b */ /* 0x080fe40003fa4000 */
[----:B------:R-:W-:Y:S01]  /*0250*/  FSETP.GT.AND P6, PT, R12, -R2, PT ;  /* 0x800000020c00720b */ /* 0x000fe20003fc4000 */
[--C-:B------:R-:W-:Y:S01]  /*0260*/  FADD R6, R6, R10.reuse ;  /* 0x0000000a06067221 */ /* 0x100fe20000000000 */
[--C-:B------:R-:W-:Y:S01]  /*0270*/  FADD R7, R7, R10.reuse ;  /* 0x0000000a07077221 */ /* 0x100fe20000000000 */
[----:B------:R-:W-:Y:S01]  /*0280*/  FADD R4, R4, R10 ;  /* 0x0000000a04047221 */ /* 0x000fe20000000000 */
[--C-:B------:R-:W-:Y:S01]  /*0290*/  FADD R13, R13, R2.reuse ;  /* 0x000000020d0d7221 */ /* 0x100fe20000000000 */
[--C-:B------:R-:W-:Y:S01]  /*02a0*/  FADD R14, R14, R2.reuse ;  /* 0x000000020e0e7221 */ /* 0x100fe20000000000 */
[--C-:B------:R-:W-:Y:S01]  /*02b0*/  FADD R15, R15, R2.reuse ;  /* 0x000000020f0f7221 */ /* 0x100fe20000000000 */
[----:B------:R-:W-:Y:S01]  /*02c0*/  FADD R12, R12, R2 ;  /* 0x000000020c0c7221 */ /* 0x000fe20000000000 */
[----:B------:R-:W-:Y:S01]  /*02d0*/  @!P0 FMUL R6, R6, 0.20000000298023223877 ;  /* 0x3e4ccccd06068820 */ /* 0x000fe20000400000 */
[----:B------:R-:W-:Y:S01]  /*02e0*/  @!P1 FMUL R7, R7, 0.20000000298023223877 ;  /* 0x3e4ccccd07079820 */ /* 0x000fe20000400000 */
[----:B------:R-:W-:Y:S01]  /*02f0*/  @!P2 FMUL R4, R4, 0.20000000298023223877 ;  /* 0x3e4ccccd0404a820 */ /* 0x000fe20000400000 */
[----:B------:R-:W-:Y:S01]  /*0300*/  @!P3 FMUL R13, R13, 0.20000000298023223877 ;  /* 0x3e4ccccd0d0db820 */ /* 0x000fe20000400000 */
[----:B------:R-:W-:Y:S01]  /*0310*/  @!P4 FMUL R14, R14, 0.20000000298023223877 ;  /* 0x3e4ccccd0e0ec820 */ /* 0x000fe20000400000 */
[----:B------:R-:W-:Y:S01]  /*0320*/  @!P5 FMUL R15, R15, 0.20000000298023223877 ;  /* 0x3e4ccccd0f0fd820 */ /* 0x000fe20000400000 */
[----:B------:R-:W-:Y:S01]  /*0330*/  @!P6 FMUL R12, R12, 0.20000000298023223877 ;  /* 0x3e4ccccd0c0ce820 */ /* 0x000fe20000400000 */
[----:B------:R-:W-:Y:S04]  /*0340*/  STG.E.128 desc[UR4][R8.64], R4 ;  /* 0x0000000408007986 */ /* 0x000fe8000c101d04 */
[----:B------:R-:W-:Y:S01]  /*0350*/  STG.E.128 desc[UR4][R8.64+0x800], R12 ;  /* 0x0008000c08007986 */ /* 0x000fe2000c101d04 */
[----:B------:R-:W-:Y:S05]  /*0360*/  EXIT ;  /* 0x000000000000794d */ /* 0x000fea0003800000 */
.L_x_0:
[----:B------:R-:W-:-:S00]  /*0370*/  BRA `(.L_x_0) ;  /* 0xfffffffc00fc7947 */ /* 0x000fc0000383ffff */
[----:B------:R-:W-:-:S00]  /*0380*/  NOP ;  /* 0x0000000000007918 */ /* 0x000fc00000000000 */
[----:B------:R-:W-:-:S00]  /*0390*/  NOP ;  /* 0x0000000000007918 */ /* 0x000fc00000000000 */
[----:B------:R-:W-:-:S00]  /*03a0*/  NOP ;  /* 0x0000000000007918 */ /* 0x000fc00000000000 */
[----:B------:R-:W-:-:S00]  /*03b0*/  NOP ;  /* 0x0000000000007918 */ /* 0x000fc00000000000 */
[----:B------:R-:W-:-:S00]  /*03c0*/  NOP ;  /* 0x0000000000007918 */ /* 0x000fc00000000000 */
[----:B------:R-:W-:-:S00]  /*03d0*/  NOP ;  /* 0x0000000000007918 */ /* 0x000fc00000000000 */
[----:B------:R-:W-:-:S00]  /*03e0*/  NOP ;  /* 0x0000000000007918 */ /* 0x000fc00000000000 */
[----:B------:R-:W-:-:S00]  /*03f0*/  NOP ;  /* 0x0000000000007918 */ /* 0x000fc00000000000 */
.L_x_1:


//--------------------- .nv.constant0.triton_poi_fused_convolution_leaky_relu_65 --------------------------
	.section	.nv.constant0.triton_poi_fused_convolution_leaky_relu_65,"a",@progbits
	.sectionflags	@""
	.align	4
.nv.constant0.triton_poi_fused_convolution_leaky_relu_65:
	.zero		548
